	.headerflags	@"EF_CUDA_TEXMODE_UNIFIED EF_CUDA_64BIT_ADDRESS EF_CUDA_ACCELERATORS EF_CUDA_SM90 EF_CUDA_VIRTUAL_SM(EF_CUDA_SM90)"
	.elftype	@"ET_EXEC"


//--------------------- .nv.info                  --------------------------
	.section	.nv.info,"",@"SHT_CUDA_INFO"
	.align	4


	//----- nvinfo : EIATTR_REGCOUNT
	.align		4
        /*0000*/ 	.byte	0x04, 0x2f
        /*0002*/ 	.short	(.L_3 - .L_2)
	.align		4
.L_2:
        /*0004*/ 	.word	index@(triton_poi_fused__native_batch_norm_legit_no_training_convolution_relu_31)
        /*0008*/ 	.word	0x00000020


	//----- nvinfo : EIATTR_MIN_STACK_SIZE
	.align		4
.L_3:
        /*000c*/ 	.byte	0x04, 0x12
        /*000e*/ 	.short	(.L_5 - .L_4)
	.align		4
.L_4:
        /*0010*/ 	.word	index@(triton_poi_fused__native_batch_norm_legit_no_training_convolution_relu_31)
        /*0014*/ 	.word	0x00000000


	//----- nvinfo : EIATTR_FRAME_SIZE
	.align		4
.L_5:
        /*0018*/ 	.byte	0x04, 0x11
        /*001a*/ 	.short	(.L_7 - .L_6)
	.align		4
.L_6:
        /*001c*/ 	.word	index@(triton_poi_fused__native_batch_norm_legit_no_training_convolution_relu_31)
        /*0020*/ 	.word	0x00000000


	//----- nvinfo : EIATTR_MIN_STACK_SIZE
	.align		4
.L_7:
        /*0024*/ 	.byte	0x04, 0x12
        /*0026*/ 	.short	(.L_9 - .L_8)
	.align		4
.L_8:
        /*0028*/ 	.word	index@(triton_poi_fused__native_batch_norm_legit_no_training_convolution_relu_31)
        /*002c*/ 	.word	0x00000000
.L_9:


//--------------------- .nv.info.triton_poi_fused__native_batch_norm_legit_no_training_convolution_relu_31 --------------------------
	.section	.nv.info.triton_poi_fused__native_batch_norm_legit_no_training_convolution_relu_31,"",@"SHT_CUDA_INFO"
	.sectionflags	@""
	.align	4


	//----- nvinfo : EIATTR_CUDA_API_VERSION
	.align		4
        /*0000*/ 	.byte	0x04, 0x37
        /*0002*/ 	.short	(.L_11 - .L_10)
.L_10:
        /*0004*/ 	.word	0x0000007c


	//----- nvinfo : EIATTR_KPARAM_INFO
	.align		4
.L_11:
        /*0008*/ 	.byte	0x04, 0x17
        /*000a*/ 	.short	(.L_13 - .L_12)
.L_12:
        /*000c*/ 	.word	0x00000000
        /*0010*/ 	.short	0x0007
        /*0012*/ 	.short	0x0038
        /*0014*/ 	.byte	0x00, 0xf0, 0x11, 0x00


	//----- nvinfo : EIATTR_KPARAM_INFO
	.align		4
.L_13:
        /*0018*/ 	.byte	0x04, 0x17
        /*001a*/ 	.short	(.L_15 - .L_14)
.L_14:
        /*001c*/ 	.word	0x00000000
        /*0020*/ 	.short	0x0006
        /*0022*/ 	.short	0x0030
        /*0024*/ 	.byte	0x00, 0xf4, 0x21, 0x00


	//----- nvinfo : EIATTR_KPARAM_INFO
	.align		4
.L_15:
        /*0028*/ 	.byte	0x04, 0x17
        /*002a*/ 	.short	(.L_17 - .L_16)
.L_16:
        /*002c*/ 	.word	0x00000000
        /*0030*/ 	.short	0x0005
        /*0032*/ 	.short	0x0028
        /*0034*/ 	.byte	0x00, 0xf4, 0x21, 0x00


	//----- nvinfo : EIATTR_KPARAM_INFO
	.align		4
.L_17:
        /*0038*/ 	.byte	0x04, 0x17
        /*003a*/ 	.short	(.L_19 - .L_18)
.L_18:
        /*003c*/ 	.word	0x00000000
        /*0040*/ 	.short	0x0004
        /*0042*/ 	.short	0x0020
        /*0044*/ 	.byte	0x00, 0xf4, 0x21, 0x00


	//----- nvinfo : EIATTR_KPARAM_INFO
	.align		4
.L_19:
        /*0048*/ 	.byte	0x04, 0x17
        /*004a*/ 	.short	(.L_21 - .L_20)
.L_20:
        /*004c*/ 	.word	0x00000000
        /*0050*/ 	.short	0x0003
        /*0052*/ 	.short	0x0018
        /*0054*/ 	.byte	0x00, 0xf4, 0x21, 0x00


	//----- nvinfo : EIATTR_KPARAM_INFO
	.align		4
.L_21:
        /*0058*/ 	.byte	0x04, 0x17
        /*005a*/ 	.short	(.L_23 - .L_22)
.L_22:
        /*005c*/ 	.word	0x00000000
        /*0060*/ 	.short	0x0002
        /*0062*/ 	.short	0x0010
        /*0064*/ 	.byte	0x00, 0xf4, 0x21, 0x00


	//----- nvinfo : EIATTR_KPARAM_INFO
	.align		4
.L_23:
        /*0068*/ 	.byte	0x04, 0x17
        /*006a*/ 	.short	(.L_25 - .L_24)
.L_24:
        /*006c*/ 	.word	0x00000000
        /*0070*/ 	.short	0x0001
        /*0072*/ 	.short	0x0008
        /*0074*/ 	.byte	0x00, 0xf4, 0x21, 0x00


	//----- nvinfo : EIATTR_KPARAM_INFO
	.align		4
.L_25:
        /*0078*/ 	.byte	0x04, 0x17
        /*007a*/ 	.short	(.L_27 - .L_26)
.L_26:
        /*007c*/ 	.word	0x00000000
        /*0080*/ 	.short	0x0000
        /*0082*/ 	.short	0x0000
        /*0084*/ 	.byte	0x00, 0xf4, 0x21, 0x00


	//----- nvinfo : EIATTR_SPARSE_MMA_MASK
	.align		4
.L_27:
        /*0088*/ 	.byte	0x03, 0x50
        /*008a*/ 	.short	0x0000


	//----- nvinfo : EIATTR_MAXREG_COUNT
	.align		4
        /*008c*/ 	.byte	0x03, 0x1b
        /*008e*/ 	.short	0x00ff


	//----- nvinfo : EIATTR_EXIT_INSTR_OFFSETS
	.align		4
        /*0090*/ 	.byte	0x04, 0x1c
        /*0092*/ 	.short	(.L_29 - .L_28)


	//   ....[0]....
.L_28:
        /*0094*/ 	.word	0x000007d0


	//----- nvinfo : EIATTR_REQNTID
	.align		4
.L_29:
        /*0098*/ 	.byte	0x04, 0x10
        /*009a*/ 	.short	(.L_31 - .L_30)
.L_30:
        /*009c*/ 	.word	0x00000080
        /*00a0*/ 	.word	0x00000001
        /*00a4*/ 	.word	0x00000001


	//----- nvinfo : EIATTR_CBANK_PARAM_SIZE
	.align		4
.L_31:
        /*00a8*/ 	.byte	0x03, 0x19
        /*00aa*/ 	.short	0x003c


	//----- nvinfo : EIATTR_PARAM_CBANK
	.align		4
        /*00ac*/ 	.byte	0x04, 0x0a
        /*00ae*/ 	.short	(.L_33 - .L_32)
	.align		4
.L_32:
        /*00b0*/ 	.word	index@(.nv.constant0.triton_poi_fused__native_batch_norm_legit_no_training_convolution_relu_31)
        /*00b4*/ 	.short	0x0210
        /*00b6*/ 	.short	0x003c


	//----- nvinfo : EIATTR_SW_WAR
	.align		4
.L_33:
        /*00b8*/ 	.byte	0x04, 0x36
        /*00ba*/ 	.short	(.L_35 - .L_34)
.L_34:
        /*00bc*/ 	.word	0x00000008
.L_35:


//--------------------- .nv.callgraph             --------------------------
	.section	.nv.callgraph,"",@"SHT_CUDA_CALLGRAPH"
	.align	4
	.sectionentsize	8
	.align		4
        /*0000*/ 	.word	0x00000000
	.align		4
        /*0004*/ 	.word	0xffffffff
	.align		4
        /*0008*/ 	.word	0x00000000
	.align		4
        /*000c*/ 	.word	0xfffffffe
	.align		4
        /*0010*/ 	.word	0x00000000
	.align		4
        /*0014*/ 	.word	0xfffffffd
	.align		4
        /*0018*/ 	.word	0x00000000
	.align		4
        /*001c*/ 	.word	0xfffffffc


//--------------------- .nv.constant4             --------------------------
	.section	.nv.constant4,"a",@progbits
	.align	8
	.align		8
.nv.constant4:
        /*0000*/ 	.dword	_$_str
	.align		8
        /*0008*/ 	.dword	_$_str_$_2


//--------------------- .text.triton_poi_fused__native_batch_norm_legit_no_training_convolution_relu_31 --------------------------
	.section	.text.triton_poi_fused__native_batch_norm_legit_no_training_convolution_relu_31,"ax",@progbits
	.align	128
        .global         triton_poi_fused__native_batch_norm_legit_no_training_convolution_relu_31
        .type           triton_poi_fused__native_batch_norm_legit_no_training_convolution_relu_31,@function
        .size           triton_poi_fused__native_batch_norm_legit_no_training_convolution_relu_31,(.L_x_1 - triton_poi_fused__native_batch_norm_legit_no_training_convolution_relu_31)
        .other          triton_poi_fused__native_batch_norm_legit_no_training_convolution_relu_31,@"STO_CUDA_ENTRY STV_DEFAULT"
triton_poi_fused__native_batch_norm_legit_no_training_convolution_relu_31:
.text.triton_poi_fused__native_batch_norm_legit_no_training_convolution_relu_31:
[----:B------:R-:W-:Y:S01]  /*0000*/  LDC R1, c[0x0][0x28] ;  /* 0x00000a00ff017b82 */ /* 0x000fe20000000800 */
[----:B------:R-:W1:Y:S01]  /*0010*/  S2R R0, SR_TID.X ;  /* 0x0000000000007919 */ /* 0x000e620000002100 */
[----:B------:R-:W-:-:S06]  /*0020*/  ULDC.64 UR4, c[0x0][0x208] ;  /* 0x0000820000047ab9 */ /* 0x000fcc0000000a00 */
[----:B------:R-:W2:Y:S01]  /*0030*/  LDC.64 R28, c[0x0][0x218] ;  /* 0x00008600ff1c7b82 */ /* 0x000ea20000000a00 */
[----:B------:R-:W3:Y:S07]  /*0040*/  S2R R5, SR_CTAID.X ;  /* 0x0000000000057919 */ /* 0x000eee0000002500 */
[----:B------:R-:W4:Y:S08]  /*0050*/  LDC.64 R26, c[0x0][0x220] ;  /* 0x00008800ff1a7b82 */ /* 0x000f300000000a00 */
[----:B------:R-:W5:Y:S01]  /*0060*/  LDC.64 R22, c[0x0][0x230] ;  /* 0x00008c00ff167b82 */ /* 0x000f620000000a00 */
[----:B-1----:R-:W-:-:S02]  /*0070*/  SHF.L.U32 R0, R0, 0x2, RZ ;  /* 0x0000000200007819 */ /* 0x002fc400000006ff */
[----:B---3--:R-:W-:Y:S02]  /*0080*/  SHF.R.S32.HI R3, RZ, 0x15, R5 ;  /* 0x00000015ff037819 */ /* 0x008fe40000011405 */
[----:B------:R-:W-:Y:S02]  /*0090*/  LOP3.LUT R0, R0, 0x1fc, RZ, 0xc0, !PT ;  /* 0x000001fc00007812 */ /* 0x000fe400078ec0ff */
[----:B------:R-:W-:Y:S02]  /*00a0*/  SGXT R3, R3, 0x1 ;  /* 0x000000010303781a */ /* 0x000fe40000000200 */
[----:B------:R-:W-:Y:S02]  /*00b0*/  LEA R0, R5, R0, 0xa ;  /* 0x0000000005007211 */ /* 0x000fe400078e50ff */
[----:B------:R-:W1:Y:S02]  /*00c0*/  LDC.64 R4, c[0x0][0x228] ;  /* 0x00008a00ff047b82 */ /* 0x000e640000000a00 */
[----:B------:R-:W-:-:S04]  /*00d0*/  LEA.HI R3, R3, R0, RZ, 0x6 ;  /* 0x0000000003037211 */ /* 0x000fc800078f30ff */
[--C-:B------:R-:W-:Y:S02]  /*00e0*/  SHF.R.S32.HI R9, RZ, 0x6, R3.reuse ;  /* 0x00000006ff097819 */ /* 0x100fe40000011403 */
[----:B------:R-:W-:Y:S02]  /*00f0*/  SHF.R.S32.HI R2, RZ, 0x1f, R3 ;  /* 0x0000001fff027819 */ /* 0x000fe40000011403 */
[----:B------:R-:W-:Y:S02]  /*0100*/  IADD3 R3, R3, 0x200, RZ ;  /* 0x0000020003037810 */ /* 0x000fe40007ffe0ff */
[----:B------:R-:W-:Y:S02]  /*0110*/  LEA.HI R6, R2, R9, RZ, 0x9 ;  /* 0x0000000902067211 */ /* 0x000fe400078f48ff */
[--C-:B------:R-:W-:Y:S02]  /*0120*/  SHF.R.S32.HI R2, RZ, 0x6, R3.reuse ;  /* 0x00000006ff027819 */ /* 0x100fe40000011403 */
[----:B------:R-:W-:-:S02]  /*0130*/  SHF.R.S32.HI R3, RZ, 0x1f, R3 ;  /* 0x0000001fff037819 */ /* 0x000fc40000011403 */
[----:B------:R-:W-:Y:S02]  /*0140*/  LOP3.LUT R6, R6, 0xfffffe00, RZ, 0xc0, !PT ;  /* 0xfffffe0006067812 */ /* 0x000fe400078ec0ff */
[----:B------:R-:W-:Y:S02]  /*0150*/  LEA.HI R3, R3, R2, RZ, 0x9 ;  /* 0x0000000203037211 */ /* 0x000fe400078f48ff */
[----:B------:R-:W-:Y:S02]  /*0160*/  IADD3 R9, R9, -R6, RZ ;  /* 0x8000000609097210 */ /* 0x000fe40007ffe0ff */
[----:B------:R-:W-:Y:S01]  /*0170*/  LOP3.LUT R3, R3, 0xfffffe00, RZ, 0xc0, !PT ;  /* 0xfffffe0003037812 */ /* 0x000fe200078ec0ff */
[----:B------:R-:W3:Y:S02]  /*0180*/  LDC.64 R6, c[0x0][0x210] ;  /* 0x00008400ff067b82 */ /* 0x000ee40000000a00 */
[----:B-1----:R-:W-:Y:S01]  /*0190*/  IMAD.WIDE R12, R9, 0x4, R4 ;  /* 0x00000004090c7825 */ /* 0x002fe200078e0204 */
[----:B------:R-:W-:-:S04]  /*01a0*/  IADD3 R3, R2, -R3, RZ ;  /* 0x8000000302037210 */ /* 0x000fc80007ffe0ff */
[----:B------:R-:W5:Y:S01]  /*01b0*/  LDG.E.EL R21, desc[UR4][R12.64] ;  /* 0x000000040c157981 */ /* 0x000f62000c2e1900 */
[----:B------:R-:W-:Y:S02]  /*01c0*/  IMAD.WIDE R24, R3, 0x4, R4 ;  /* 0x0000000403187825 */ /* 0x000fe400078e0204 */
[----:B------:R-:W1:Y:S04]  /*01d0*/  LDC.64 R4, c[0x0][0x238] ;  /* 0x00008e00ff047b82 */ /* 0x000e680000000a00 */
[----:B------:R-:W5:Y:S01]  /*01e0*/  LDG.E.EL R24, desc[UR4][R24.64] ;  /* 0x0000000418187981 */ /* 0x000f62000c2e1900 */
[----:B--2---:R-:W-:-:S05]  /*01f0*/  IMAD.WIDE R10, R9, 0x4, R28 ;  /* 0x00000004090a7825 */ /* 0x004fca00078e021c */
[----:B------:R4:W2:Y:S01]  /*0200*/  LDG.E.EL R19, desc[UR4][R10.64] ;  /* 0x000000040a137981 */ /* 0x0008a2000c2e1900 */
[----:B---3--:R-:W-:-:S05]  /*0210*/  IMAD.WIDE R6, R0, 0x4, R6 ;  /* 0x0000000400067825 */ /* 0x008fca00078e0206 */
[----:B------:R-:W2:Y:S01]  /*0220*/  LDG.E.128 R12, desc[UR4][R6.64] ;  /* 0x00000004060c7981 */ /* 0x000ea2000c1e1d00 */
[----:B----4-:R-:W-:-:S05]  /*0230*/  IMAD.WIDE R10, R9, 0x4, R26 ;  /* 0x00000004090a7825 */ /* 0x010fca00078e021a */
[----:B------:R-:W3:Y:S01]  /*0240*/  LDG.E.EL R18, desc[UR4][R10.64] ;  /* 0x000000040a127981 */ /* 0x000ee2000c2e1900 */
[----:B-----5:R-:W-:-:S04]  /*0250*/  IMAD.WIDE R16, R9, 0x4, R22 ;  /* 0x0000000409107825 */ /* 0x020fc800078e0216 */
[----:B01----:R-:W-:Y:S02]  /*0260*/  IMAD.WIDE R8, R9, 0x4, R4 ;  /* 0x0000000409087825 */ /* 0x003fe400078e0204 */
[----:B------:R-:W4:Y:S02]  /*0270*/  LDG.E.EL R17, desc[UR4][R16.64] ;  /* 0x0000000410117981 */ /* 0x000f24000c2e1900 */
[C---:B------:R-:W-:Y:S02]  /*0280*/  IMAD.WIDE R28, R3.reuse, 0x4, R28 ;  /* 0x00000004031c7825 */ /* 0x040fe400078e021c */
[----:B------:R-:W4:Y:S02]  /*0290*/  LDG.E.EL R20, desc[UR4][R8.64] ;  /* 0x0000000408147981 */ /* 0x000f24000c2e1900 */
[C---:B------:R-:W-:Y:S02]  /*02a0*/  IMAD.WIDE R26, R3.reuse, 0x4, R26 ;  /* 0x00000004031a7825 */ /* 0x040fe400078e021a */
[----:B------:R0:W5:Y:S04]  /*02b0*/  LDG.E.EL R16, desc[UR4][R28.64] ;  /* 0x000000041c107981 */ /* 0x000168000c2e1900 */
[----:B------:R-:W5:Y:S01]  /*02c0*/  LDG.E.128 R8, desc[UR4][R6.64+0x800] ;  /* 0x0008000406087981 */ /* 0x000f62000c1e1d00 */
[----:B------:R-:W-:-:S03]  /*02d0*/  IMAD.WIDE R4, R3, 0x4, R4 ;  /* 0x0000000403047825 */ /* 0x000fc600078e0204 */
[----:B------:R-:W4:Y:S01]  /*02e0*/  LDG.E.EL R2, desc[UR4][R26.64] ;  /* 0x000000041a027981 */ /* 0x000f22000c2e1900 */
[----:B------:R-:W-:-:S03]  /*02f0*/  IMAD.WIDE R22, R3, 0x4, R22 ;  /* 0x0000000403167825 */ /* 0x000fc600078e0216 */
[----:B------:R-:W4:Y:S04]  /*0300*/  LDG.E.EL R4, desc[UR4][R4.64] ;  /* 0x0000000404047981 */ /* 0x000f28000c2e1900 */
[----:B------:R1:W4:Y:S01]  /*0310*/  LDG.E.EL R3, desc[UR4][R22.64] ;  /* 0x0000000416037981 */ /* 0x000322000c2e1900 */
[----:B------:R-:W-:-:S04]  /*0320*/  FADD R21, R21, 9.9999997473787516356e-06 ;  /* 0x3727c5ac15157421 */ /* 0x000fc80000000000 */
[----:B------:R-:W1:Y:S01]  /*0330*/  MUFU.SQRT R25, R21 ;  /* 0x0000001500197308 */ /* 0x000e620000002000 */
[----:B------:R-:W-:-:S07]  /*0340*/  FADD R24, R24, 9.9999997473787516356e-06 ;  /* 0x3727c5ac18187421 */ /* 0x000fce0000000000 */
[----:B0-----:R-:W0:Y:S01]  /*0350*/  MUFU.SQRT R28, R24 ;  /* 0x00000018001c7308 */ /* 0x001e220000002000 */
[C---:B-1----:R-:W-:Y:S02]  /*0360*/  FSETP.GT.AND P0, PT, R25.reuse, 8.50705917302346158658e+37, PT ;  /* 0x7e8000001900780b */ /* 0x042fe40003f04000 */
[----:B------:R-:W-:Y:S02]  /*0370*/  FSETP.GEU.AND P2, PT, R25, 1.175494350822287508e-38, PT ;  /* 0x008000001900780b */ /* 0x000fe40003f4e000 */
[C---:B0-----:R-:W-:Y:S02]  /*0380*/  FSETP.GT.AND P1, PT, R28.reuse, 8.50705917302346158658e+37, PT ;  /* 0x7e8000001c00780b */ /* 0x041fe40003f24000 */
[----:B------:R-:W-:-:S07]  /*0390*/  FSETP.GEU.AND P3, PT, R28, 1.175494350822287508e-38, PT ;  /* 0x008000001c00780b */ /* 0x000fce0003f6e000 */
[----:B------:R-:W-:Y:S01]  /*03a0*/  @P0 FMUL R25, R25, 0.25 ;  /* 0x3e80000019190820 */ /* 0x000fe20000400000 */
[----:B------:R-:W-:-:S03]  /*03b0*/  HFMA2.MMA R24, -RZ, RZ, 1.625, 0 ;  /* 0x3e800000ff187435 */ /* 0x000fc600000001ff */
[----:B------:R-:W-:Y:S01]  /*03c0*/  @!P2 FMUL R25, R25, 16777216 ;  /* 0x4b8000001919a820 */ /* 0x000fe20000400000 */
[----:B------:R-:W-:-:S04]  /*03d0*/  @P1 FMUL R28, R28, 0.25 ;  /* 0x3e8000001c1c1820 */ /* 0x000fc80000400000 */
[----:B------:R-:W-:Y:S01]  /*03e0*/  @!P3 FMUL R28, R28, 16777216 ;  /* 0x4b8000001c1cb820 */ /* 0x000fe20000400000 */
[----:B------:R-:W0:Y:S01]  /*03f0*/  MUFU.RCP R25, R25 ;  /* 0x0000001900197308 */ /* 0x000e220000001000 */
[----:B------:R-:W-:-:S07]  /*0400*/  FSEL R22, R24, 1, P0 ;  /* 0x3f80000018167808 */ /* 0x000fce0000000000 */
[----:B------:R1:W5:Y:S01]  /*0410*/  MUFU.RCP R5, R28 ;  /* 0x0000001c00057308 */ /* 0x0003620000001000 */
[----:B------:R-:W-:Y:S01]  /*0420*/  FSEL R24, R24, 1, P1 ;  /* 0x3f80000018187808 */ /* 0x000fe20000800000 */
[----:B------:R-:W-:Y:S01]  /*0430*/  @!P2 FMUL R22, R22, 16777216 ;  /* 0x4b8000001616a820 */ /* 0x000fe20000400000 */
[--C-:B--2---:R-:W-:Y:S01]  /*0440*/  FADD R13, R13, R19.reuse ;  /* 0x000000130d0d7221 */ /* 0x104fe20000000000 */
[--C-:B------:R-:W-:Y:S01]  /*0450*/  FADD R12, R12, R19.reuse ;  /* 0x000000130c0c7221 */ /* 0x100fe20000000000 */
[--C-:B------:R-:W-:Y:S01]  /*0460*/  FADD R14, R14, R19.reuse ;  /* 0x000000130e0e7221 */ /* 0x100fe20000000000 */
[----:B------:R-:W-:Y:S01]  /*0470*/  @!P3 FMUL R24, R24, 16777216 ;  /* 0x4b8000001818b820 */ /* 0x000fe20000400000 */
[----:B------:R-:W-:Y:S01]  /*0480*/  FADD R15, R15, R19 ;  /* 0x000000130f0f7221 */ /* 0x000fe20000000000 */
[----:B0-----:R-:W-:Y:S01]  /*0490*/  FMUL R21, R25, R22 ;  /* 0x0000001619157220 */ /* 0x001fe20000400000 */
[C---:B---3--:R-:W-:Y:S01]  /*04a0*/  FADD R22, -R18.reuse, R12 ;  /* 0x0000000c12167221 */ /* 0x048fe20000000100 */
[C---:B------:R-:W-:Y:S01]  /*04b0*/  FADD R26, -R18.reuse, R14 ;  /* 0x0000000e121a7221 */ /* 0x040fe20000000100 */
[C---:B-1----:R-:W-:Y:S01]  /*04c0*/  FADD R28, -R18.reuse, R15 ;  /* 0x0000000f121c7221 */ /* 0x042fe20000000100 */
[----:B-----5:R-:W-:Y:S01]  /*04d0*/  FMUL R5, R5, R24 ;  /* 0x0000001805057220 */ /* 0x020fe20000400000 */
[----:B------:R-:W-:-:S02]  /*04e0*/  FADD R24, -R18, R13 ;  /* 0x0000000d12187221 */ /* 0x000fc40000000100 */
[----:B------:R-:W0:Y:S01]  /*04f0*/  LDC.64 R18, c[0x0][0x240] ;  /* 0x00009000ff127b82 */ /* 0x000e220000000a00 */
[C---:B------:R-:W-:Y:S01]  /*0500*/  FMUL R27, R21.reuse, R22 ;  /* 0x00000016151b7220 */ /* 0x040fe20000400000 */
[C---:B------:R-:W-:Y:S01]  /*0510*/  FMUL R24, R21.reuse, R24 ;  /* 0x0000001815187220 */ /* 0x040fe20000400000 */
[C---:B------:R-:W-:Y:S01]  /*0520*/  FMUL R23, R21.reuse, R26 ;  /* 0x0000001a15177220 */ /* 0x040fe20000400000 */
[----:B------:R-:W-:Y:S01]  /*0530*/  FMUL R25, R21, R28 ;  /* 0x0000001c15197220 */ /* 0x000fe20000400000 */
[--C-:B------:R-:W-:Y:S01]  /*0540*/  FADD R9, R9, R16.reuse ;  /* 0x0000001009097221 */ /* 0x100fe20000000000 */
[--C-:B------:R-:W-:Y:S01]  /*0550*/  FADD R8, R8, R16.reuse ;  /* 0x0000001008087221 */ /* 0x100fe20000000000 */
[--C-:B------:R-:W-:Y:S01]  /*0560*/  FADD R10, R10, R16.reuse ;  /* 0x000000100a0a7221 */ /* 0x100fe20000000000 */
[----:B------:R-:W-:Y:S01]  /*0570*/  FADD R11, R11, R16 ;  /* 0x000000100b0b7221 */ /* 0x000fe20000000000 */
[C-C-:B----4-:R-:W-:Y:S01]  /*0580*/  FFMA R22, R17.reuse, R24, R20.reuse ;  /* 0x0000001811167223 */ /* 0x150fe20000000014 */
[C-C-:B------:R-:W-:Y:S01]  /*0590*/  FFMA R21, R17.reuse, R27, R20.reuse ;  /* 0x0000001b11157223 */ /* 0x140fe20000000014 */
[C-C-:B------:R-:W-:Y:S01]  /*05a0*/  FFMA R23, R17.reuse, R23, R20.reuse ;  /* 0x0000001711177223 */ /* 0x140fe20000000014 */
[----:B------:R-:W-:Y:S01]  /*05b0*/  FFMA R17, R17, R25, R20 ;  /* 0x0000001911117223 */ /* 0x000fe20000000014 */
[C---:B------:R-:W-:Y:S01]  /*05c0*/  FADD R20, -R2.reuse, R9 ;  /* 0x0000000902147221 */ /* 0x040fe20000000100 */
[C---:B------:R-:W-:Y:S01]  /*05d0*/  FADD R16, -R2.reuse, R8 ;  /* 0x0000000802107221 */ /* 0x040fe20000000100 */
[C---:B------:R-:W-:Y:S01]  /*05e0*/  FADD R24, -R2.reuse, R10 ;  /* 0x0000000a02187221 */ /* 0x040fe20000000100 */
[----:B------:R-:W-:Y:S01]  /*05f0*/  FADD R2, -R2, R11 ;  /* 0x0000000b02027221 */ /* 0x000fe20000000100 */
[C---:B------:R-:W-:Y:S01]  /*0600*/  FMUL R20, R5.reuse, R20 ;  /* 0x0000001405147220 */ /* 0x040fe20000400000 */
[C---:B------:R-:W-:Y:S01]  /*0610*/  FMUL R29, R5.reuse, R16 ;  /* 0x00000010051d7220 */ /* 0x040fe20000400000 */
[C---:B------:R-:W-:Y:S01]  /*0620*/  FMUL R27, R5.reuse, R24 ;  /* 0x00000018051b7220 */ /* 0x040fe20000400000 */
[----:B------:R-:W-:Y:S01]  /*0630*/  FMUL R25, R5, R2 ;  /* 0x0000000205197220 */ /* 0x000fe20000400000 */
[C-C-:B------:R-:W-:Y:S01]  /*0640*/  FFMA R5, R3.reuse, R20, R4.reuse ;  /* 0x0000001403057223 */ /* 0x140fe20000000004 */
[C-C-:B------:R-:W-:Y:S01]  /*0650*/  FFMA R20, R3.reuse, R29, R4.reuse ;  /* 0x0000001d03147223 */ /* 0x140fe20000000004 */
[C-C-:B------:R-:W-:Y:S01]  /*0660*/  FFMA R24, R3.reuse, R27, R4.reuse ;  /* 0x0000001b03187223 */ /* 0x140fe20000000004 */
[----:B------:R-:W-:Y:S01]  /*0670*/  FFMA R25, R3, R25, R4 ;  /* 0x0000001903197223 */ /* 0x000fe20000000004 */
[----:B------:R-:W-:Y:S01]  /*0680*/  FSETP.GEU.AND P6, PT, R17, RZ, PT ;  /* 0x000000ff1100720b */ /* 0x000fe20003fce000 */
[----:B0-----:R-:W-:Y:S01]  /*0690*/  IMAD.WIDE R2, R0, 0x4, R18 ;  /* 0x0000000400027825 */ /* 0x001fe200078e0212 */
[----:B------:R-:W-:-:S02]  /*06a0*/  FSETP.GEU.AND P0, PT, R23, RZ, PT ;  /* 0x000000ff1700720b */ /* 0x000fc40003f0e000 */
[----:B------:R-:W-:Y:S02]  /*06b0*/  FSETP.GEU.AND P1, PT, R22, RZ, PT ;  /* 0x000000ff1600720b */ /* 0x000fe40003f2e000 */
[----:B------:R-:W-:Y:S02]  /*06c0*/  FSETP.GEU.AND P2, PT, R21, RZ, PT ;  /* 0x000000ff1500720b */ /* 0x000fe40003f4e000 */
[----:B------:R-:W-:Y:S02]  /*06d0*/  SEL R19, R17, RZ, P6 ;  /* 0x000000ff11137207 */ /* 0x000fe40003000000 */
[----:B------:R-:W-:Y:S02]  /*06e0*/  FSETP.GEU.AND P3, PT, R25, RZ, PT ;  /* 0x000000ff1900720b */ /* 0x000fe40003f6e000 */
[----:B------:R-:W-:Y:S02]  /*06f0*/  FSETP.GEU.AND P4, PT, R24, RZ, PT ;  /* 0x000000ff1800720b */ /* 0x000fe40003f8e000 */
[----:B------:R-:W-:-:S02]  /*0700*/  FSETP.GEU.AND P5, PT, R5, RZ, PT ;  /* 0x000000ff0500720b */ /* 0x000fc40003fae000 */
[----:B------:R-:W-:Y:S02]  /*0710*/  FSETP.GEU.AND P6, PT, R20, RZ, PT ;  /* 0x000000ff1400720b */ /* 0x000fe40003fce000 */
[----:B------:R-:W-:Y:S02]  /*0720*/  SEL R18, R23, RZ, P0 ;  /* 0x000000ff17127207 */ /* 0x000fe40000000000 */
[----:B------:R-:W-:Y:S02]  /*0730*/  SEL R17, R22, RZ, P1 ;  /* 0x000000ff16117207 */ /* 0x000fe40000800000 */
[----:B------:R-:W-:Y:S02]  /*0740*/  SEL R16, R21, RZ, P2 ;  /* 0x000000ff15107207 */ /* 0x000fe40001000000 */
[----:B------:R-:W-:Y:S02]  /*0750*/  SEL R23, R25, RZ, P3 ;  /* 0x000000ff19177207 */ /* 0x000fe40001800000 */
[----:B------:R-:W-:-:S02]  /*0760*/  SEL R22, R24, RZ, P4 ;  /* 0x000000ff18167207 */ /* 0x000fc40002000000 */
[----:B------:R-:W-:Y:S02]  /*0770*/  SEL R21, R5, RZ, P5 ;  /* 0x000000ff05157207 */ /* 0x000fe40002800000 */
[----:B------:R-:W-:Y:S01]  /*0780*/  SEL R20, R20, RZ, P6 ;  /* 0x000000ff14147207 */ /* 0x000fe20003000000 */
[----:B------:R-:W-:Y:S04]  /*0790*/  STG.E.128 desc[UR4][R6.64], R12 ;  /* 0x0000000c06007986 */ /* 0x000fe8000c101d04 */
[----:B------:R-:W-:Y:S04]  /*07a0*/  STG.E.128 desc[UR4][R6.64+0x800], R8 ;  /* 0x0008000806007986 */ /* 0x000fe8000c101d04 */
[----:B------:R-:W-:Y:S04]  /*07b0*/  STG.E.128 desc[UR4][R2.64], R16 ;  /* 0x0000001002007986 */ /* 0x000fe8000c101d04 */
[----:B------:R-:W-:Y:S01]  /*07c0*/  STG.E.128 desc[UR4][R2.64+0x800], R20 ;  /* 0x0008001402007986 */ /* 0x000fe2000c101d04 */
[----:B------:R-:W-:Y:S05]  /*07d0*/  EXIT ;  /* 0x000000000000794d */ /* 0x000fea0003800000 */
.L_x_0:
[----:B------:R-:W-:-:S00]  /*07e0*/  BRA `(.L_x_0) ;  /* 0xfffffffc00fc7947 */ /* 0x000fc0000383ffff */
[----:B------:R-:W-:-:S00]  /*07f0*/  NOP ;  /* 0x0000000000007918 */ /* 0x000fc00000000000 */
        /* <DEDUP_REMOVED lines=8> */
.L_x_1:


//--------------------- .nv.global.init           --------------------------
	.section	.nv.global.init,"aw",@progbits
.nv.global.init:
	.type		_$_str,@object
	.size		_$_str,(_$_str_$_2 - _$_str)
_$_str:
        /*0000*/ 	.byte	0x5f, 0x5f, 0x43, 0x55, 0x44, 0x41, 0x5f, 0x46, 0x54, 0x5a, 0x00
	.type		_$_str_$_2,@object
	.size		_$_str_$_2,(.L_1 - _$_str_$_2)
_$_str_$_2:
        /*000b*/ 	.byte	0x5f, 0x5f, 0x43, 0x55, 0x44, 0x41, 0x5f, 0x50, 0x52, 0x45, 0x43, 0x5f, 0x53, 0x51, 0x52, 0x54
        /*001b*/ 	.byte	0x00
.L_1:


//--------------------- .nv.constant0.triton_poi_fused__native_batch_norm_legit_no_training_convolution_relu_31 --------------------------
	.section	.nv.constant0.triton_poi_fused__native_batch_norm_legit_no_training_convolution_relu_31,"a",@progbits
	.sectionflags	@""
	.align	4
.nv.constant0.triton_poi_fused__native_batch_norm_legit_no_training_convolution_relu_31:
	.zero		588
